	.headerflags	@"EF_CUDA_TEXMODE_UNIFIED EF_CUDA_64BIT_ADDRESS EF_CUDA_ACCELERATORS EF_CUDA_SM90 EF_CUDA_VIRTUAL_SM(EF_CUDA_SM90)"
	.elftype	@"ET_EXEC"


//--------------------- .nv.info                  --------------------------
	.section	.nv.info,"",@"SHT_CUDA_INFO"
	.align	4


	//----- nvinfo : EIATTR_REGCOUNT
	.align		4
        /*0000*/ 	.byte	0x04, 0x2f
        /*0002*/ 	.short	(.L_1 - .L_0)
	.align		4
.L_0:
        /*0004*/ 	.word	index@(triton_poi_fused_native_layer_norm_4)
        /*0008*/ 	.word	0x0000001a


	//----- nvinfo : EIATTR_MIN_STACK_SIZE
	.align		4
.L_1:
        /*000c*/ 	.byte	0x04, 0x12
        /*000e*/ 	.short	(.L_3 - .L_2)
	.align		4
.L_2:
        /*0010*/ 	.word	index@(triton_poi_fused_native_layer_norm_4)
        /*0014*/ 	.word	0x00000000


	//----- nvinfo : EIATTR_FRAME_SIZE
	.align		4
.L_3:
        /*0018*/ 	.byte	0x04, 0x11
        /*001a*/ 	.short	(.L_5 - .L_4)
	.align		4
.L_4:
        /*001c*/ 	.word	index@(triton_poi_fused_native_layer_norm_4)
        /*0020*/ 	.word	0x00000000


	//----- nvinfo : EIATTR_MIN_STACK_SIZE
	.align		4
.L_5:
        /*0024*/ 	.byte	0x04, 0x12
        /*0026*/ 	.short	(.L_7 - .L_6)
	.align		4
.L_6:
        /*0028*/ 	.word	index@(triton_poi_fused_native_layer_norm_4)
        /*002c*/ 	.word	0x00000000
.L_7:


//--------------------- .nv.info.triton_poi_fused_native_layer_norm_4 --------------------------
	.section	.nv.info.triton_poi_fused_native_layer_norm_4,"",@"SHT_CUDA_INFO"
	.sectionflags	@""
	.align	4


	//----- nvinfo : EIATTR_CUDA_API_VERSION
	.align		4
        /*0000*/ 	.byte	0x04, 0x37
        /*0002*/ 	.short	(.L_9 - .L_8)
.L_8:
        /*0004*/ 	.word	0x0000007c


	//----- nvinfo : EIATTR_KPARAM_INFO
	.align		4
.L_9:
        /*0008*/ 	.byte	0x04, 0x17
        /*000a*/ 	.short	(.L_11 - .L_10)
.L_10:
        /*000c*/ 	.word	0x00000000
        /*0010*/ 	.short	0x0006
        /*0012*/ 	.short	0x0030
        /*0014*/ 	.byte	0x00, 0xf0, 0x11, 0x00


	//----- nvinfo : EIATTR_KPARAM_INFO
	.align		4
.L_11:
        /*0018*/ 	.byte	0x04, 0x17
        /*001a*/ 	.short	(.L_13 - .L_12)
.L_12:
        /*001c*/ 	.word	0x00000000
        /*0020*/ 	.short	0x0005
        /*0022*/ 	.short	0x0028
        /*0024*/ 	.byte	0x00, 0xf4, 0x21, 0x00


	//----- nvinfo : EIATTR_KPARAM_INFO
	.align		4
.L_13:
        /*0028*/ 	.byte	0x04, 0x17
        /*002a*/ 	.short	(.L_15 - .L_14)
.L_14:
        /*002c*/ 	.word	0x00000000
        /*0030*/ 	.short	0x0004
        /*0032*/ 	.short	0x0020
        /*0034*/ 	.byte	0x00, 0xf4, 0x21, 0x00


	//----- nvinfo : EIATTR_KPARAM_INFO
	.align		4
.L_15:
        /*0038*/ 	.byte	0x04, 0x17
        /*003a*/ 	.short	(.L_17 - .L_16)
.L_16:
        /*003c*/ 	.word	0x00000000
        /*0040*/ 	.short	0x0003
        /*0042*/ 	.short	0x0018
        /*0044*/ 	.byte	0x00, 0xf4, 0x21, 0x00


	//----- nvinfo : EIATTR_KPARAM_INFO
	.align		4
.L_17:
        /*0048*/ 	.byte	0x04, 0x17
        /*004a*/ 	.short	(.L_19 - .L_18)
.L_18:
        /*004c*/ 	.word	0x00000000
        /*0050*/ 	.short	0x0002
        /*0052*/ 	.short	0x0010
        /*0054*/ 	.byte	0x00, 0xf4, 0x21, 0x00


	//----- nvinfo : EIATTR_KPARAM_INFO
	.align		4
.L_19:
        /*0058*/ 	.byte	0x04, 0x17
        /*005a*/ 	.short	(.L_21 - .L_20)
.L_20:
        /*005c*/ 	.word	0x00000000
        /*0060*/ 	.short	0x0001
        /*0062*/ 	.short	0x0008
        /*0064*/ 	.byte	0x00, 0xf4, 0x21, 0x00


	//----- nvinfo : EIATTR_KPARAM_INFO
	.align		4
.L_21:
        /*0068*/ 	.byte	0x04, 0x17
        /*006a*/ 	.short	(.L_23 - .L_22)
.L_22:
        /*006c*/ 	.word	0x00000000
        /*0070*/ 	.short	0x0000
        /*0072*/ 	.short	0x0000
        /*0074*/ 	.byte	0x00, 0xf4, 0x21, 0x00


	//----- nvinfo : EIATTR_SPARSE_MMA_MASK
	.align		4
.L_23:
        /*0078*/ 	.byte	0x03, 0x50
        /*007a*/ 	.short	0x0000


	//----- nvinfo : EIATTR_MAXREG_COUNT
	.align		4
        /*007c*/ 	.byte	0x03, 0x1b
        /*007e*/ 	.short	0x00ff


	//----- nvinfo : EIATTR_EXIT_INSTR_OFFSETS
	.align		4
        /*0080*/ 	.byte	0x04, 0x1c
        /*0082*/ 	.short	(.L_25 - .L_24)


	//   ....[0]....
.L_24:
        /*0084*/ 	.word	0x000002d0


	//   ....[1]....
        /*0088*/ 	.word	0x000002f0


	//----- nvinfo : EIATTR_REQNTID
	.align		4
.L_25:
        /*008c*/ 	.byte	0x04, 0x10
        /*008e*/ 	.short	(.L_27 - .L_26)
.L_26:
        /*0090*/ 	.word	0x00000020
        /*0094*/ 	.word	0x00000001
        /*0098*/ 	.word	0x00000001


	//----- nvinfo : EIATTR_CBANK_PARAM_SIZE
	.align		4
.L_27:
        /*009c*/ 	.byte	0x03, 0x19
        /*009e*/ 	.short	0x0034


	//----- nvinfo : EIATTR_PARAM_CBANK
	.align		4
        /*00a0*/ 	.byte	0x04, 0x0a
        /*00a2*/ 	.short	(.L_29 - .L_28)
	.align		4
.L_28:
        /*00a4*/ 	.word	index@(.nv.constant0.triton_poi_fused_native_layer_norm_4)
        /*00a8*/ 	.short	0x0210
        /*00aa*/ 	.short	0x0034


	//----- nvinfo : EIATTR_SW_WAR
	.align		4
.L_29:
        /*00ac*/ 	.byte	0x04, 0x36
        /*00ae*/ 	.short	(.L_31 - .L_30)
.L_30:
        /*00b0*/ 	.word	0x00000008
.L_31:


//--------------------- .nv.callgraph             --------------------------
	.section	.nv.callgraph,"",@"SHT_CUDA_CALLGRAPH"
	.align	4
	.sectionentsize	8
	.align		4
        /*0000*/ 	.word	0x00000000
	.align		4
        /*0004*/ 	.word	0xffffffff
	.align		4
        /*0008*/ 	.word	0x00000000
	.align		4
        /*000c*/ 	.word	0xfffffffe
	.align		4
        /*0010*/ 	.word	0x00000000
	.align		4
        /*0014*/ 	.word	0xfffffffd
	.align		4
        /*0018*/ 	.word	0x00000000
	.align		4
        /*001c*/ 	.word	0xfffffffc


//--------------------- .text.triton_poi_fused_native_layer_norm_4 --------------------------
	.section	.text.triton_poi_fused_native_layer_norm_4,"ax",@progbits
	.align	128
        .global         triton_poi_fused_native_layer_norm_4
        .type           triton_poi_fused_native_layer_norm_4,@function
        .size           triton_poi_fused_native_layer_norm_4,(.L_x_1 - triton_poi_fused_native_layer_norm_4)
        .other          triton_poi_fused_native_layer_norm_4,@"STO_CUDA_ENTRY STV_DEFAULT"
triton_poi_fused_native_layer_norm_4:
.text.triton_poi_fused_native_layer_norm_4:
[----:B------:R-:W0:Y:S01]  /*0000*/  LDC R1, c[0x0][0x28] ;  /* 0x00000a00ff017b82 */ /* 0x000e220000000800 */
[----:B------:R-:W1:Y:S07]  /*0010*/  S2R R0, SR_TID.X ;  /* 0x0000000000007919 */ /* 0x000e6e0000002100 */
[----:B------:R-:W2:Y:S01]  /*0020*/  LDC.64 R4, c[0x0][0x218] ;  /* 0x00008600ff047b82 */ /* 0x000ea20000000a00 */
[----:B------:R-:W-:Y:S01]  /*0030*/  IMAD.MOV.U32 R21, RZ, RZ, RZ ;  /* 0x000000ffff157224 */ /* 0x000fe200078e00ff */
[----:B------:R-:W-:Y:S01]  /*0040*/  CS2R R18, SRZ ;  /* 0x0000000000127805 */ /* 0x000fe2000001ff00 */
[----:B------:R-:W3:Y:S05]  /*0050*/  S2R R13, SR_CTAID.X ;  /* 0x00000000000d7919 */ /* 0x000eea0000002500 */
[----:B------:R-:W4:Y:S01]  /*0060*/  LDC.64 R2, c[0x0][0x210] ;  /* 0x00008400ff027b82 */ /* 0x000f220000000a00 */
[----:B------:R-:W-:-:S07]  /*0070*/  ULDC.64 UR4, c[0x0][0x208] ;  /* 0x0000820000047ab9 */ /* 0x000fce0000000a00 */
[----:B------:R-:W5:Y:S08]  /*0080*/  LDC.64 R6, c[0x0][0x220] ;  /* 0x00008800ff067b82 */ /* 0x000f700000000a00 */
[----:B------:R-:W5:Y:S01]  /*0090*/  LDC.64 R8, c[0x0][0x228] ;  /* 0x00008a00ff087b82 */ /* 0x000f620000000a00 */
[----:B-1----:R-:W-:-:S07]  /*00a0*/  SHF.L.U32 R0, R0, 0x1, RZ ;  /* 0x0000000100007819 */ /* 0x002fce00000006ff */
[----:B------:R-:W1:Y:S01]  /*00b0*/  LDC.64 R10, c[0x0][0x230] ;  /* 0x00008c00ff0a7b82 */ /* 0x000e620000000a00 */
[----:B------:R-:W-:-:S04]  /*00c0*/  LOP3.LUT R0, R0, 0x3e, RZ, 0xc0, !PT ;  /* 0x0000003e00007812 */ /* 0x000fc800078ec0ff */
[----:B---3--:R-:W-:-:S04]  /*00d0*/  LEA R13, R13, R0, 0x6 ;  /* 0x000000000d0d7211 */ /* 0x008fc800078e30ff */
[----:B------:R-:W-:Y:S01]  /*00e0*/  SHF.R.S32.HI R0, RZ, 0x1f, R13 ;  /* 0x0000001fff007819 */ /* 0x000fe2000001140d */
[----:B------:R-:W-:Y:S01]  /*00f0*/  HFMA2.MMA R14, -RZ, RZ, 0, 0 ;  /* 0x00000000ff0e7435 */ /* 0x000fe200000001ff */
[C---:B------:R-:W-:Y:S01]  /*0100*/  ISETP.GE.AND P0, PT, R13.reuse, 0x40, PT ;  /* 0x000000400d00780c */ /* 0x040fe20003f06270 */
[----:B----4-:R-:W-:Y:S01]  /*0110*/  IMAD.WIDE R2, R13, 0x4, R2 ;  /* 0x000000040d027825 */ /* 0x010fe200078e0202 */
[----:B------:R-:W-:-:S04]  /*0120*/  LEA.HI R0, R0, R13, RZ, 0x2 ;  /* 0x0000000d00007211 */ /* 0x000fc800078f10ff */
[----:B------:R-:W-:Y:S02]  /*0130*/  LOP3.LUT R12, R0, 0xfffffffc, RZ, 0xc0, !PT ;  /* 0xfffffffc000c7812 */ /* 0x000fe400078ec0ff */
[----:B------:R-:W-:Y:S01]  /*0140*/  SHF.R.S32.HI R15, RZ, 0x2, R0 ;  /* 0x00000002ff0f7819 */ /* 0x000fe20000011400 */
[----:B------:R-:W-:Y:S02]  /*0150*/  HFMA2.MMA R0, -RZ, RZ, 0, 0 ;  /* 0x00000000ff007435 */ /* 0x000fe400000001ff */
[----:B------:R-:W-:Y:S02]  /*0160*/  IMAD.IADD R17, R13, 0x1, -R12 ;  /* 0x000000010d117824 */ /* 0x000fe400078e0a0c */
[C---:B--2---:R-:W-:Y:S01]  /*0170*/  IMAD.WIDE R4, R15.reuse, 0x4, R4 ;  /* 0x000000040f047825 */ /* 0x044fe200078e0204 */
[----:B------:R-:W-:Y:S01]  /*0180*/  MOV R12, RZ ;  /* 0x000000ff000c7202 */ /* 0x000fe20000000f00 */
[----:B------:R2:W3:Y:S02]  /*0190*/  @!P0 LDG.E.64 R18, desc[UR4][R2.64] ;  /* 0x0000000402128981 */ /* 0x0004e4000c1e1b00 */
[----:B-----5:R-:W-:-:S02]  /*01a0*/  IMAD.WIDE R6, R15, 0x4, R6 ;  /* 0x000000040f067825 */ /* 0x020fc400078e0206 */
[----:B------:R-:W3:Y:S01]  /*01b0*/  @!P0 LDG.E.EL R21, desc[UR4][R4.64] ;  /* 0x0000000404158981 */ /* 0x000ee2000c2e1900 */
[----:B------:R-:W-:Y:S01]  /*01c0*/  CS2R R22, SRZ ;  /* 0x0000000000167805 */ /* 0x000fe2000001ff00 */
[C---:B0-----:R-:W-:Y:S02]  /*01d0*/  IMAD.WIDE R8, R17.reuse, 0x4, R8 ;  /* 0x0000000411087825 */ /* 0x041fe400078e0208 */
[----:B------:R-:W4:Y:S02]  /*01e0*/  @!P0 LDG.E.EL R0, desc[UR4][R4.64] ;  /* 0x0000000404008981 */ /* 0x000f24000c2e1900 */
[----:B-1----:R-:W-:Y:S01]  /*01f0*/  IMAD.WIDE R10, R17, 0x4, R10 ;  /* 0x00000004110a7825 */ /* 0x002fe200078e020a */
[----:B------:R-:W-:Y:S01]  /*0200*/  CS2R R16, SRZ ;  /* 0x0000000000107805 */ /* 0x000fe2000001ff00 */
[----:B------:R-:W5:Y:S01]  /*0210*/  @!P0 LDG.E.EL R12, desc[UR4][R6.64] ;  /* 0x00000004060c8981 */ /* 0x000f62000c2e1900 */
[----:B--2---:R-:W0:Y:S03]  /*0220*/  LDC.64 R2, c[0x0][0x238] ;  /* 0x00008e00ff027b82 */ /* 0x004e260000000a00 */
[----:B------:R-:W2:Y:S04]  /*0230*/  @!P0 LDG.E.EL R14, desc[UR4][R6.64] ;  /* 0x00000004060e8981 */ /* 0x000ea8000c2e1900 */
[----:B------:R-:W2:Y:S04]  /*0240*/  @!P0 LDG.E.EL.64 R16, desc[UR4][R8.64] ;  /* 0x0000000408108981 */ /* 0x000ea8000c2e1b00 */
[----:B------:R-:W2:Y:S01]  /*0250*/  @!P0 LDG.E.EL.64 R22, desc[UR4][R10.64] ;  /* 0x000000040a168981 */ /* 0x000ea2000c2e1b00 */
[----:B0-----:R-:W-:-:S04]  /*0260*/  IMAD.WIDE R2, R13, 0x4, R2 ;  /* 0x000000040d027825 */ /* 0x001fc800078e0202 */
[----:B---3--:R-:W-:Y:S01]  /*0270*/  FADD R21, -R21, R18 ;  /* 0x0000001215157221 */ /* 0x008fe20000000100 */
[----:B----4-:R-:W-:-:S03]  /*0280*/  FADD R19, -R0, R19 ;  /* 0x0000001300137221 */ /* 0x010fc60000000100 */
[----:B-----5:R-:W-:Y:S01]  /*0290*/  FMUL R21, R21, R12 ;  /* 0x0000000c15157220 */ /* 0x020fe20000400000 */
[----:B--2---:R-:W-:-:S03]  /*02a0*/  FMUL R14, R19, R14 ;  /* 0x0000000e130e7220 */ /* 0x004fc60000400000 */
[----:B------:R-:W-:Y:S01]  /*02b0*/  FFMA R16, R21, R16, R22 ;  /* 0x0000001015107223 */ /* 0x000fe20000000016 */
[----:B------:R-:W-:Y:S01]  /*02c0*/  FFMA R17, R14, R17, R23 ;  /* 0x000000110e117223 */ /* 0x000fe20000000017 */
[----:B------:R-:W-:Y:S06]  /*02d0*/  @P0 EXIT ;  /* 0x000000000000094d */ /* 0x000fec0003800000 */
[----:B------:R-:W-:Y:S01]  /*02e0*/  STG.E.64 desc[UR4][R2.64], R16 ;  /* 0x0000001002007986 */ /* 0x000fe2000c101b04 */
[----:B------:R-:W-:Y:S05]  /*02f0*/  EXIT ;  /* 0x000000000000794d */ /* 0x000fea0003800000 */
.L_x_0:
[----:B------:R-:W-:-:S00]  /*0300*/  BRA `(.L_x_0) ;  /* 0xfffffffc00fc7947 */ /* 0x000fc0000383ffff */
[----:B------:R-:W-:-:S00]  /*0310*/  NOP ;  /* 0x0000000000007918 */ /* 0x000fc00000000000 */
        /* <DEDUP_REMOVED lines=14> */
.L_x_1:


//--------------------- .nv.constant0.triton_poi_fused_native_layer_norm_4 --------------------------
	.section	.nv.constant0.triton_poi_fused_native_layer_norm_4,"a",@progbits
	.sectionflags	@""
	.align	4
.nv.constant0.triton_poi_fused_native_layer_norm_4:
	.zero		580
